//
// Generated by NVIDIA NVVM Compiler
//
// Compiler Build ID: CL-36424714
// Cuda compilation tools, release 13.0, V13.0.88
// Based on NVVM 20.0.0
//

.version 9.0
.target sm_100
.address_size 64

	// .globl	_Z16koggeStoneKernelPji
// _ZZ16koggeStoneKernelPjiE4temp has been demoted

.visible .entry _Z16koggeStoneKernelPji(
	.param .u64 .ptr .align 1 _Z16koggeStoneKernelPji_param_0,
	.param .u32 _Z16koggeStoneKernelPji_param_1
)
{
	.reg .pred 	%p<8>;
	.reg .b32 	%r<29>;
	.reg .b32 	%f<5>;
	.reg .b64 	%rd<5>;
	// demoted variable
	.shared .align 4 .b8 _ZZ16koggeStoneKernelPjiE4temp[64];
	ld.param.u64 	%rd2, [_Z16koggeStoneKernelPji_param_0];
	ld.param.u32 	%r10, [_Z16koggeStoneKernelPji_param_1];
	cvta.to.global.u64 	%rd3, %rd2;
	mov.u32 	%r1, %tid.x;
	mov.u32 	%r11, %ctaid.x;
	mov.u32 	%r2, %ntid.x;
	mad.lo.s32 	%r3, %r11, %r2, %r1;
	setp.ge.u32 	%p1, %r3, %r10;
	mul.wide.u32 	%rd4, %r3, 4;
	add.s64 	%rd1, %rd3, %rd4;
	shl.b32 	%r12, %r1, 2;
	mov.u32 	%r13, _ZZ16koggeStoneKernelPjiE4temp;
	add.s32 	%r4, %r13, %r12;
	@%p1 bra 	$L__BB0_2;
	ld.global.u32 	%r15, [%rd1];
	st.shared.u32 	[%r4], %r15;
	bra.uni 	$L__BB0_3;
$L__BB0_2:
	mov.b32 	%r14, 0;
	st.shared.u32 	[%r4], %r14;
$L__BB0_3:
	setp.lt.u32 	%p2, %r2, 2;
	@%p2 bra 	$L__BB0_10;
	mov.b32 	%r27, 1;
$L__BB0_5:
	bar.sync 	0;
	setp.lt.u32 	%p3, %r1, %r27;
	@%p3 bra 	$L__BB0_7;
	ld.shared.u32 	%r18, [%r4];
	sub.s32 	%r19, %r1, %r27;
	shl.b32 	%r20, %r19, 2;
	add.s32 	%r22, %r13, %r20;
	ld.shared.u32 	%r23, [%r22];
	add.s32 	%r28, %r23, %r18;
$L__BB0_7:
	setp.lt.u32 	%p4, %r1, %r27;
	bar.sync 	0;
	@%p4 bra 	$L__BB0_9;
	st.shared.u32 	[%r4], %r28;
$L__BB0_9:
	shl.b32 	%r27, %r27, 1;
	setp.lt.u32 	%p5, %r27, %r2;
	@%p5 bra 	$L__BB0_5;
$L__BB0_10:
	setp.ge.u32 	%p6, %r3, %r10;
	@%p6 bra 	$L__BB0_14;
	setp.eq.s32 	%p7, %r1, 0;
	mov.f32 	%f4, 0f00000000;
	@%p7 bra 	$L__BB0_13;
	ld.shared.u32 	%r24, [%r4+-4];
	cvt.rn.f32.u32 	%f4, %r24;
$L__BB0_13:
	cvt.rzi.u32.f32 	%r25, %f4;
	st.global.u32 	[%rd1], %r25;
$L__BB0_14:
	ret;

}
	// .globl	_Z16radixSortIterPt1PjS_S_jj
.visible .entry _Z16radixSortIterPt1PjS_S_jj(
	.param .u64 .ptr .align 1 _Z16radixSortIterPt1PjS_S_jj_param_0,
	.param .u64 .ptr .align 1 _Z16radixSortIterPt1PjS_S_jj_param_1,
	.param .u64 .ptr .align 1 _Z16radixSortIterPt1PjS_S_jj_param_2,
	.param .u32 _Z16radixSortIterPt1PjS_S_jj_param_3,
	.param .u32 _Z16radixSortIterPt1PjS_S_jj_param_4
)
{
	.reg .pred 	%p<2>;
	.reg .b32 	%r<10>;
	.reg .b64 	%rd<8>;

	ld.param.u64 	%rd1, [_Z16radixSortIterPt1PjS_S_jj_param_0];
	ld.param.u64 	%rd2, [_Z16radixSortIterPt1PjS_S_jj_param_2];
	ld.param.u32 	%r3, [_Z16radixSortIterPt1PjS_S_jj_param_3];
	ld.param.u32 	%r2, [_Z16radixSortIterPt1PjS_S_jj_param_4];
	mov.u32 	%r4, %ctaid.x;
	mov.u32 	%r5, %ntid.x;
	mov.u32 	%r6, %tid.x;
	mad.lo.s32 	%r1, %r4, %r5, %r6;
	setp.ge.u32 	%p1, %r1, %r3;
	@%p1 bra 	$L__BB1_2;
	cvta.to.global.u64 	%rd3, %rd1;
	cvta.to.global.u64 	%rd4, %rd2;
	mul.wide.u32 	%rd5, %r1, 4;
	add.s64 	%rd6, %rd3, %rd5;
	ld.global.u32 	%r7, [%rd6];
	shr.u32 	%r8, %r7, %r2;
	and.b32  	%r9, %r8, 1;
	add.s64 	%rd7, %rd4, %rd5;
	st.global.u32 	[%rd7], %r9;
$L__BB1_2:
	ret;

}
	// .globl	_Z16radixSortIterPt2PjS_S_jj
.visible .entry _Z16radixSortIterPt2PjS_S_jj(
	.param .u64 .ptr .align 1 _Z16radixSortIterPt2PjS_S_jj_param_0,
	.param .u64 .ptr .align 1 _Z16radixSortIterPt2PjS_S_jj_param_1,
	.param .u64 .ptr .align 1 _Z16radixSortIterPt2PjS_S_jj_param_2,
	.param .u32 _Z16radixSortIterPt2PjS_S_jj_param_3,
	.param .u32 _Z16radixSortIterPt2PjS_S_jj_param_4
)
{
	.reg .pred 	%p<3>;
	.reg .b32 	%r<16>;
	.reg .b64 	%rd<14>;

	ld.param.u64 	%rd1, [_Z16radixSortIterPt2PjS_S_jj_param_0];
	ld.param.u64 	%rd2, [_Z16radixSortIterPt2PjS_S_jj_param_1];
	ld.param.u64 	%rd3, [_Z16radixSortIterPt2PjS_S_jj_param_2];
	ld.param.u32 	%r2, [_Z16radixSortIterPt2PjS_S_jj_param_3];
	ld.param.u32 	%r3, [_Z16radixSortIterPt2PjS_S_jj_param_4];
	mov.u32 	%r4, %ctaid.x;
	mov.u32 	%r5, %ntid.x;
	mov.u32 	%r6, %tid.x;
	mad.lo.s32 	%r1, %r4, %r5, %r6;
	setp.ge.u32 	%p1, %r1, %r2;
	@%p1 bra 	$L__BB2_2;
	cvta.to.global.u64 	%rd4, %rd1;
	cvta.to.global.u64 	%rd5, %rd3;
	cvta.to.global.u64 	%rd6, %rd2;
	mul.wide.u32 	%rd7, %r1, 4;
	add.s64 	%rd8, %rd4, %rd7;
	ld.global.u32 	%r7, [%rd8];
	add.s64 	%rd9, %rd5, %rd7;
	ld.global.u32 	%r8, [%rd9];
	mul.wide.u32 	%rd10, %r2, 4;
	add.s64 	%rd11, %rd5, %rd10;
	ld.global.u32 	%r9, [%rd11];
	shr.u32 	%r10, %r7, %r3;
	and.b32  	%r11, %r10, 1;
	setp.eq.b32 	%p2, %r11, 1;
	sub.s32 	%r12, %r1, %r8;
	add.s32 	%r13, %r8, %r9;
	sub.s32 	%r14, %r2, %r13;
	selp.b32 	%r15, %r14, %r12, %p2;
	mul.wide.u32 	%rd12, %r15, 4;
	add.s64 	%rd13, %rd6, %rd12;
	st.global.u32 	[%rd13], %r7;
$L__BB2_2:
	ret;

}


// ===== COMPILED SASS (sm_100) =====

	.target	sm_100

	.elftype	@"ET_EXEC"


//--------------------- .note.nv.tkinfo           --------------------------
	.section	.note.nv.tkinfo,"",@"SHT_NOTE"
	.sectionflags	@"SHF_NOTE_NV_TKINFO"
	.tkinfo
        /*0018*/ 	.word	0x00000002
        /*0030*/ 	.string	""
        /*0030*/ 	.string	"ptxas"
        /*0030*/ 	.string	"Cuda compilation tools, release 13.0, V13.0.88"
        /*0030*/ 	.string	"Build cuda_13.0.r13.0/compiler.36424714_0"
        /*0030*/ 	.string	"-arch sm_100 -m 64 "



//--------------------- .note.nv.cuinfo           --------------------------
	.section	.note.nv.cuinfo,"",@"SHT_NOTE"
	.sectionflags	@"SHF_NOTE_NV_CUINFO"
        /*0018*/ 	.short	0x0002
        /*001a*/ 	.short	0x0064
        /*001c*/ 	.short	0x0082
	.zero		2


//--------------------- .nv.info                  --------------------------
	.section	.nv.info,"",@"SHT_CUDA_INFO"
	.align	4


	//----- nvinfo : EIATTR_REGCOUNT
	.align		4
        /*0000*/ 	.byte	0x04, 0x2f
        /*0002*/ 	.short	(.L_1 - .L_0)
	.align		4
.L_0:
        /*0004*/ 	.word	index@(_Z16koggeStoneKernelPji)
        /*0008*/ 	.word	0x0000000e


	//----- nvinfo : EIATTR_FRAME_SIZE
	.align		4
.L_1:
        /*000c*/ 	.byte	0x04, 0x11
        /*000e*/ 	.short	(.L_3 - .L_2)
	.align		4
.L_2:
        /*0010*/ 	.word	index@(_Z16koggeStoneKernelPji)
        /*0014*/ 	.word	0x00000000


	//----- nvinfo : EIATTR_REGCOUNT
	.align		4
.L_3:
        /*0018*/ 	.byte	0x04, 0x2f
        /*001a*/ 	.short	(.L_5 - .L_4)
	.align		4
.L_4:
        /*001c*/ 	.word	index@(_Z16radixSortIterPt1PjS_S_jj)
        /*0020*/ 	.word	0x0000000a


	//----- nvinfo : EIATTR_FRAME_SIZE
	.align		4
.L_5:
        /*0024*/ 	.byte	0x04, 0x11
        /*0026*/ 	.short	(.L_7 - .L_6)
	.align		4
.L_6:
        /*0028*/ 	.word	index@(_Z16radixSortIterPt1PjS_S_jj)
        /*002c*/ 	.word	0x00000000


	//----- nvinfo : EIATTR_REGCOUNT
	.align		4
.L_7:
        /*0030*/ 	.byte	0x04, 0x2f
        /*0032*/ 	.short	(.L_9 - .L_8)
	.align		4
.L_8:
        /*0034*/ 	.word	index@(_Z16radixSortIterPt2PjS_S_jj)
        /*0038*/ 	.word	0x00000012


	//----- nvinfo : EIATTR_FRAME_SIZE
	.align		4
.L_9:
        /*003c*/ 	.byte	0x04, 0x11
        /*003e*/ 	.short	(.L_11 - .L_10)
	.align		4
.L_10:
        /*0040*/ 	.word	index@(_Z16radixSortIterPt2PjS_S_jj)
        /*0044*/ 	.word	0x00000000


	//----- nvinfo : EIATTR_MIN_STACK_SIZE
	.align		4
.L_11:
        /*0048*/ 	.byte	0x04, 0x12
        /*004a*/ 	.short	(.L_13 - .L_12)
	.align		4
.L_12:
        /*004c*/ 	.word	index@(_Z16radixSortIterPt2PjS_S_jj)
        /*0050*/ 	.word	0x00000000


	//----- nvinfo : EIATTR_MIN_STACK_SIZE
	.align		4
.L_13:
        /*0054*/ 	.byte	0x04, 0x12
        /*0056*/ 	.short	(.L_15 - .L_14)
	.align		4
.L_14:
        /*0058*/ 	.word	index@(_Z16radixSortIterPt1PjS_S_jj)
        /*005c*/ 	.word	0x00000000


	//----- nvinfo : EIATTR_MIN_STACK_SIZE
	.align		4
.L_15:
        /*0060*/ 	.byte	0x04, 0x12
        /*0062*/ 	.short	(.L_17 - .L_16)
	.align		4
.L_16:
        /*0064*/ 	.word	index@(_Z16koggeStoneKernelPji)
        /*0068*/ 	.word	0x00000000
.L_17:


//--------------------- .nv.compat                --------------------------
	.section	.nv.compat,"",@"SHT_CUDA_COMPAT_INFO"
	.align	4
        /*0000*/ 	.byte	0x02, 0x09, 0x00, 0x00, 0x02, 0x02, 0x01, 0x00, 0x02, 0x05, 0x05, 0x00, 0x03, 0x07, 0x01, 0x01
        /*0010*/ 	.byte	0x02, 0x03, 0x00, 0x00, 0x02, 0x06, 0x01, 0x00, 0x04, 0x0b, 0x08, 0x00, 0x09, 0x00, 0x00, 0x00
        /*0020*/ 	.byte	0x00, 0x00, 0x00, 0x00


//--------------------- .nv.info._Z16radixSortIterPt2PjS_S_jj --------------------------
	.section	.nv.info._Z16radixSortIterPt2PjS_S_jj,"",@"SHT_CUDA_INFO"
	.sectionflags	@""
	.align	4


	//----- nvinfo : EIATTR_CUDA_API_VERSION
	.align		4
        /*0000*/ 	.byte	0x04, 0x37
        /*0002*/ 	.short	(.L_19 - .L_18)
.L_18:
        /*0004*/ 	.word	0x00000082


	//----- nvinfo : EIATTR_KPARAM_INFO
	.align		4
.L_19:
        /*0008*/ 	.byte	0x04, 0x17
        /*000a*/ 	.short	(.L_21 - .L_20)
.L_20:
        /*000c*/ 	.word	0x00000000
        /*0010*/ 	.short	0x0004
        /*0012*/ 	.short	0x001c
        /*0014*/ 	.byte	0x00, 0xf0, 0x11, 0x00


	//----- nvinfo : EIATTR_KPARAM_INFO
	.align		4
.L_21:
        /*0018*/ 	.byte	0x04, 0x17
        /*001a*/ 	.short	(.L_23 - .L_22)
.L_22:
        /*001c*/ 	.word	0x00000000
        /*0020*/ 	.short	0x0003
        /*0022*/ 	.short	0x0018
        /*0024*/ 	.byte	0x00, 0xf0, 0x11, 0x00


	//----- nvinfo : EIATTR_KPARAM_INFO
	.align		4
.L_23:
        /*0028*/ 	.byte	0x04, 0x17
        /*002a*/ 	.short	(.L_25 - .L_24)
.L_24:
        /*002c*/ 	.word	0x00000000
        /*0030*/ 	.short	0x0002
        /*0032*/ 	.short	0x0010
        /*0034*/ 	.byte	0x00, 0xf5, 0x21, 0x00


	//----- nvinfo : EIATTR_KPARAM_INFO
	.align		4
.L_25:
        /*0038*/ 	.byte	0x04, 0x17
        /*003a*/ 	.short	(.L_27 - .L_26)
.L_26:
        /*003c*/ 	.word	0x00000000
        /*0040*/ 	.short	0x0001
        /*0042*/ 	.short	0x0008
        /*0044*/ 	.byte	0x00, 0xf5, 0x21, 0x00


	//----- nvinfo : EIATTR_KPARAM_INFO
	.align		4
.L_27:
        /*0048*/ 	.byte	0x04, 0x17
        /*004a*/ 	.short	(.L_29 - .L_28)
.L_28:
        /*004c*/ 	.word	0x00000000
        /*0050*/ 	.short	0x0000
        /*0052*/ 	.short	0x0000
        /*0054*/ 	.byte	0x00, 0xf5, 0x21, 0x00


	//----- nvinfo : EIATTR_SPARSE_MMA_MASK
	.align		4
.L_29:
        /*0058*/ 	.byte	0x03, 0x50
        /*005a*/ 	.short	0x0000


	//----- nvinfo : EIATTR_MAXREG_COUNT
	.align		4
        /*005c*/ 	.byte	0x03, 0x1b
        /*005e*/ 	.short	0x00ff


	//----- nvinfo : EIATTR_MERCURY_ISA_VERSION
	.align		4
        /*0060*/ 	.byte	0x03, 0x5f
        /*0062*/ 	.short	0x0101


	//----- nvinfo : EIATTR_VRC_CTA_INIT_COUNT
	.align		4
        /*0064*/ 	.byte	0x02, 0x4a
	.zero		1
	.zero		1


	//----- nvinfo : EIATTR_EXIT_INSTR_OFFSETS
	.align		4
        /*0068*/ 	.byte	0x04, 0x1c
        /*006a*/ 	.short	(.L_31 - .L_30)


	//   ....[0]....
.L_30:
        /*006c*/ 	.word	0x00000070


	//   ....[1]....
        /*0070*/ 	.word	0x000001a0


	//----- nvinfo : EIATTR_CBANK_PARAM_SIZE
	.align		4
.L_31:
        /*0074*/ 	.byte	0x03, 0x19
        /*0076*/ 	.short	0x0020


	//----- nvinfo : EIATTR_PARAM_CBANK
	.align		4
        /*0078*/ 	.byte	0x04, 0x0a
        /*007a*/ 	.short	(.L_33 - .L_32)
	.align		4
.L_32:
        /*007c*/ 	.word	index@(.nv.constant0._Z16radixSortIterPt2PjS_S_jj)
        /*0080*/ 	.short	0x0380
        /*0082*/ 	.short	0x0020


	//----- nvinfo : EIATTR_SW_WAR
	.align		4
.L_33:
        /*0084*/ 	.byte	0x04, 0x36
        /*0086*/ 	.short	(.L_35 - .L_34)
.L_34:
        /*0088*/ 	.word	0x00000008
.L_35:


//--------------------- .nv.info._Z16radixSortIterPt1PjS_S_jj --------------------------
	.section	.nv.info._Z16radixSortIterPt1PjS_S_jj,"",@"SHT_CUDA_INFO"
	.sectionflags	@""
	.align	4


	//----- nvinfo : EIATTR_CUDA_API_VERSION
	.align		4
        /*0000*/ 	.byte	0x04, 0x37
        /*0002*/ 	.short	(.L_37 - .L_36)
.L_36:
        /*0004*/ 	.word	0x00000082


	//----- nvinfo : EIATTR_KPARAM_INFO
	.align		4
.L_37:
        /*0008*/ 	.byte	0x04, 0x17
        /*000a*/ 	.short	(.L_39 - .L_38)
.L_38:
        /*000c*/ 	.word	0x00000000
        /*0010*/ 	.short	0x0004
        /*0012*/ 	.short	0x001c
        /*0014*/ 	.byte	0x00, 0xf0, 0x11, 0x00


	//----- nvinfo : EIATTR_KPARAM_INFO
	.align		4
.L_39:
        /*0018*/ 	.byte	0x04, 0x17
        /*001a*/ 	.short	(.L_41 - .L_40)
.L_40:
        /*001c*/ 	.word	0x00000000
        /*0020*/ 	.short	0x0003
        /*0022*/ 	.short	0x0018
        /*0024*/ 	.byte	0x00, 0xf0, 0x11, 0x00


	//----- nvinfo : EIATTR_KPARAM_INFO
	.align		4
.L_41:
        /*0028*/ 	.byte	0x04, 0x17
        /*002a*/ 	.short	(.L_43 - .L_42)
.L_42:
        /*002c*/ 	.word	0x00000000
        /*0030*/ 	.short	0x0002
        /*0032*/ 	.short	0x0010
        /*0034*/ 	.byte	0x00, 0xf5, 0x21, 0x00


	//----- nvinfo : EIATTR_KPARAM_INFO
	.align		4
.L_43:
        /*0038*/ 	.byte	0x04, 0x17
        /*003a*/ 	.short	(.L_45 - .L_44)
.L_44:
        /*003c*/ 	.word	0x00000000
        /*0040*/ 	.short	0x0001
        /*0042*/ 	.short	0x0008
        /*0044*/ 	.byte	0x00, 0xf5, 0x21, 0x00


	//----- nvinfo : EIATTR_KPARAM_INFO
	.align		4
.L_45:
        /*0048*/ 	.byte	0x04, 0x17
        /*004a*/ 	.short	(.L_47 - .L_46)
.L_46:
        /*004c*/ 	.word	0x00000000
        /*0050*/ 	.short	0x0000
        /*0052*/ 	.short	0x0000
        /*0054*/ 	.byte	0x00, 0xf5, 0x21, 0x00


	//----- nvinfo : EIATTR_SPARSE_MMA_MASK
	.align		4
.L_47:
        /*0058*/ 	.byte	0x03, 0x50
        /*005a*/ 	.short	0x0000


	//----- nvinfo : EIATTR_MAXREG_COUNT
	.align		4
        /*005c*/ 	.byte	0x03, 0x1b
        /*005e*/ 	.short	0x00ff


	//----- nvinfo : EIATTR_MERCURY_ISA_VERSION
	.align		4
        /*0060*/ 	.byte	0x03, 0x5f
        /*0062*/ 	.short	0x0101


	//----- nvinfo : EIATTR_VRC_CTA_INIT_COUNT
	.align		4
        /*0064*/ 	.byte	0x02, 0x4a
	.zero		1
	.zero		1


	//----- nvinfo : EIATTR_EXIT_INSTR_OFFSETS
	.align		4
        /*0068*/ 	.byte	0x04, 0x1c
        /*006a*/ 	.short	(.L_49 - .L_48)


	//   ....[0]....
.L_48:
        /*006c*/ 	.word	0x00000070


	//   ....[1]....
        /*0070*/ 	.word	0x00000120


	//----- nvinfo : EIATTR_CBANK_PARAM_SIZE
	.align		4
.L_49:
        /*0074*/ 	.byte	0x03, 0x19
        /*0076*/ 	.short	0x0020


	//----- nvinfo : EIATTR_PARAM_CBANK
	.align		4
        /*0078*/ 	.byte	0x04, 0x0a
        /*007a*/ 	.short	(.L_51 - .L_50)
	.align		4
.L_50:
        /*007c*/ 	.word	index@(.nv.constant0._Z16radixSortIterPt1PjS_S_jj)
        /*0080*/ 	.short	0x0380
        /*0082*/ 	.short	0x0020


	//----- nvinfo : EIATTR_SW_WAR
	.align		4
.L_51:
        /*0084*/ 	.byte	0x04, 0x36
        /*0086*/ 	.short	(.L_53 - .L_52)
.L_52:
        /*0088*/ 	.word	0x00000008
.L_53:


//--------------------- .nv.info._Z16koggeStoneKernelPji --------------------------
	.section	.nv.info._Z16koggeStoneKernelPji,"",@"SHT_CUDA_INFO"
	.sectionflags	@""
	.align	4


	//----- nvinfo : EIATTR_CUDA_API_VERSION
	.align		4
        /*0000*/ 	.byte	0x04, 0x37
        /*0002*/ 	.short	(.L_55 - .L_54)
.L_54:
        /*0004*/ 	.word	0x00000082


	//----- nvinfo : EIATTR_KPARAM_INFO
	.align		4
.L_55:
        /*0008*/ 	.byte	0x04, 0x17
        /*000a*/ 	.short	(.L_57 - .L_56)
.L_56:
        /*000c*/ 	.word	0x00000000
        /*0010*/ 	.short	0x0001
        /*0012*/ 	.short	0x0008
        /*0014*/ 	.byte	0x00, 0xf0, 0x11, 0x00


	//----- nvinfo : EIATTR_KPARAM_INFO
	.align		4
.L_57:
        /*0018*/ 	.byte	0x04, 0x17
        /*001a*/ 	.short	(.L_59 - .L_58)
.L_58:
        /*001c*/ 	.word	0x00000000
        /*0020*/ 	.short	0x0000
        /*0022*/ 	.short	0x0000
        /*0024*/ 	.byte	0x00, 0xf5, 0x21, 0x00


	//----- nvinfo : EIATTR_SPARSE_MMA_MASK
	.align		4
.L_59:
        /*0028*/ 	.byte	0x03, 0x50
        /*002a*/ 	.short	0x0000


	//----- nvinfo : EIATTR_MAXREG_COUNT
	.align		4
        /*002c*/ 	.byte	0x03, 0x1b
        /*002e*/ 	.short	0x00ff


	//----- nvinfo : EIATTR_NUM_BARRIERS
	.align		4
        /*0030*/ 	.byte	0x02, 0x4c
        /*0032*/ 	.byte	0x01
	.zero		1


	//----- nvinfo : EIATTR_MERCURY_ISA_VERSION
	.align		4
        /*0034*/ 	.byte	0x03, 0x5f
        /*0036*/ 	.short	0x0101


	//----- nvinfo : EIATTR_VRC_CTA_INIT_COUNT
	.align		4
        /*0038*/ 	.byte	0x02, 0x4a
	.zero		1
	.zero		1


	//----- nvinfo : EIATTR_EXIT_INSTR_OFFSETS
	.align		4
        /*003c*/ 	.byte	0x04, 0x1c
        /*003e*/ 	.short	(.L_61 - .L_60)


	//   ....[0]....
.L_60:
        /*0040*/ 	.word	0x00000220


	//   ....[1]....
        /*0044*/ 	.word	0x00000290


	//----- nvinfo : EIATTR_CBANK_PARAM_SIZE
	.align		4
.L_61:
        /*0048*/ 	.byte	0x03, 0x19
        /*004a*/ 	.short	0x000c


	//----- nvinfo : EIATTR_PARAM_CBANK
	.align		4
        /*004c*/ 	.byte	0x04, 0x0a
        /*004e*/ 	.short	(.L_63 - .L_62)
	.align		4
.L_62:
        /*0050*/ 	.word	index@(.nv.constant0._Z16koggeStoneKernelPji)
        /*0054*/ 	.short	0x0380
        /*0056*/ 	.short	0x000c


	//----- nvinfo : EIATTR_SW_WAR
	.align		4
.L_63:
        /*0058*/ 	.byte	0x04, 0x36
        /*005a*/ 	.short	(.L_65 - .L_64)
.L_64:
        /*005c*/ 	.word	0x00000008
.L_65:


//--------------------- .nv.callgraph             --------------------------
	.section	.nv.callgraph,"",@"SHT_CUDA_CALLGRAPH"
	.align	4
	.sectionentsize	8
	.align		4
        /*0000*/ 	.word	0x00000000
	.align		4
        /*0004*/ 	.word	0xffffffff
	.align		4
        /*0008*/ 	.word	0x00000000
	.align		4
        /*000c*/ 	.word	0xfffffffe
	.align		4
        /*0010*/ 	.word	0x00000000
	.align		4
        /*0014*/ 	.word	0xfffffffd
	.align		4
        /*0018*/ 	.word	0x00000000
	.align		4
        /*001c*/ 	.word	0xfffffffc


//--------------------- .text._Z16radixSortIterPt2PjS_S_jj --------------------------
	.section	.text._Z16radixSortIterPt2PjS_S_jj,"ax",@progbits
	.align	128
        .global         _Z16radixSortIterPt2PjS_S_jj
        .type           _Z16radixSortIterPt2PjS_S_jj,@function
        .size           _Z16radixSortIterPt2PjS_S_jj,(.L_x_5 - _Z16radixSortIterPt2PjS_S_jj)
        .other          _Z16radixSortIterPt2PjS_S_jj,@"STO_CUDA_ENTRY STV_DEFAULT"
_Z16radixSortIterPt2PjS_S_jj:
.text._Z16radixSortIterPt2PjS_S_jj:
[----:B------:R-:W-:Y:S01]  /*0000*/  LDC R1, c[0x0][0x37c] ;  /* 0x0000df00ff017b82 */ /* 0x000fe20000000800 */
[----:B------:R-:W0:Y:S07]  /*0010*/  S2R R0, SR_TID.X ;  /* 0x0000000000007919 */ /* 0x000e2e0000002100 */
[----:B------:R-:W0:Y:S08]  /*0020*/  S2UR UR4, SR_CTAID.X ;  /* 0x00000000000479c3 */ /* 0x000e300000002500 */
[----:B------:R-:W0:Y:S08]  /*0030*/  LDC R11, c[0x0][0x360] ;  /* 0x0000d800ff0b7b82 */ /* 0x000e300000000800 */
[----:B------:R-:W1:Y:S01]  /*0040*/  LDC R15, c[0x0][0x398] ;  /* 0x0000e600ff0f7b82 */ /* 0x000e620000000800 */
[----:B0-----:R-:W-:-:S05]  /*0050*/  IMAD R11, R11, UR4, R0 ;  /* 0x000000040b0b7c24 */ /* 0x001fca000f8e0200 */
[----:B-1----:R-:W-:-:S13]  /*0060*/  ISETP.GE.U32.AND P0, PT, R11, R15, PT ;  /* 0x0000000f0b00720c */ /* 0x002fda0003f06070 */
[----:B------:R-:W-:Y:S05]  /*0070*/  @P0 EXIT ;  /* 0x000000000000094d */ /* 0x000fea0003800000 */
[----:B------:R-:W0:Y:S01]  /*0080*/  LDC.64 R2, c[0x0][0x380] ;  /* 0x0000e000ff027b82 */ /* 0x000e220000000a00 */
[----:B------:R-:W1:Y:S01]  /*0090*/  LDCU.64 UR4, c[0x0][0x358] ;  /* 0x00006b00ff0477ac */ /* 0x000e620008000a00 */
[----:B------:R-:W2:Y:S06]  /*00a0*/  LDCU UR6, c[0x0][0x39c] ;  /* 0x00007380ff0677ac */ /* 0x000eac0008000800 */
[----:B------:R-:W3:Y:S08]  /*00b0*/  LDC.64 R6, c[0x0][0x390] ;  /* 0x0000e400ff067b82 */ /* 0x000ef00000000a00 */
[----:B------:R-:W4:Y:S01]  /*00c0*/  LDC.64 R8, c[0x0][0x388] ;  /* 0x0000e200ff087b82 */ /* 0x000f220000000a00 */
[----:B0-----:R-:W-:-:S05]  /*00d0*/  IMAD.WIDE.U32 R2, R11, 0x4, R2 ;  /* 0x000000040b027825 */ /* 0x001fca00078e0002 */
[----:B-1----:R-:W2:Y:S01]  /*00e0*/  LDG.E R13, desc[UR4][R2.64] ;  /* 0x00000004020d7981 */ /* 0x002ea2000c1e1900 */
[----:B---3--:R-:W-:-:S04]  /*00f0*/  IMAD.WIDE.U32 R4, R11, 0x4, R6 ;  /* 0x000000040b047825 */ /* 0x008fc800078e0006 */
[----:B------:R-:W-:Y:S02]  /*0100*/  IMAD.WIDE.U32 R6, R15, 0x4, R6 ;  /* 0x000000040f067825 */ /* 0x000fe400078e0006 */
[----:B------:R-:W3:Y:S04]  /*0110*/  LDG.E R4, desc[UR4][R4.64] ;  /* 0x0000000404047981 */ /* 0x000ee8000c1e1900 */
[----:B------:R-:W3:Y:S01]  /*0120*/  LDG.E R7, desc[UR4][R6.64] ;  /* 0x0000000406077981 */ /* 0x000ee2000c1e1900 */
[----:B--2---:R-:W-:-:S04]  /*0130*/  SHF.R.U32.HI R0, RZ, UR6, R13 ;  /* 0x00000006ff007c19 */ /* 0x004fc8000801160d */
[----:B------:R-:W-:-:S04]  /*0140*/  LOP3.LUT R0, R0, 0x1, RZ, 0xc0, !PT ;  /* 0x0000000100007812 */ /* 0x000fc800078ec0ff */
[----:B------:R-:W-:Y:S02]  /*0150*/  ISETP.NE.U32.AND P0, PT, R0, 0x1, PT ;  /* 0x000000010000780c */ /* 0x000fe40003f05070 */
[----:B---3--:R-:W-:-:S11]  /*0160*/  IADD3 R15, PT, PT, -R4, R15, -R7 ;  /* 0x0000000f040f7210 */ /* 0x008fd60007ffe907 */
[----:B------:R-:W-:-:S05]  /*0170*/  @P0 IADD3 R15, PT, PT, R11, -R4, RZ ;  /* 0x800000040b0f0210 */ /* 0x000fca0007ffe0ff */
[----:B----4-:R-:W-:-:S05]  /*0180*/  IMAD.WIDE.U32 R2, R15, 0x4, R8 ;  /* 0x000000040f027825 */ /* 0x010fca00078e0008 */
[----:B------:R-:W-:Y:S01]  /*0190*/  STG.E desc[UR4][R2.64], R13 ;  /* 0x0000000d02007986 */ /* 0x000fe2000c101904 */
[----:B------:R-:W-:Y:S05]  /*01a0*/  EXIT ;  /* 0x000000000000794d */ /* 0x000fea0003800000 */
.L_x_0:
[----:B------:R-:W-:-:S00]  /*01b0*/  BRA `(.L_x_0) ;  /* 0xfffffffc00fc7947 */ /* 0x000fc0000383ffff */
[----:B------:R-:W-:-:S00]  /*01c0*/  NOP ;  /* 0x0000000000007918 */ /* 0x000fc00000000000 */
        /* <DEDUP_REMOVED lines=11> */
.L_x_5:


//--------------------- .text._Z16radixSortIterPt1PjS_S_jj --------------------------
	.section	.text._Z16radixSortIterPt1PjS_S_jj,"ax",@progbits
	.align	128
        .global         _Z16radixSortIterPt1PjS_S_jj
        .type           _Z16radixSortIterPt1PjS_S_jj,@function
        .size           _Z16radixSortIterPt1PjS_S_jj,(.L_x_6 - _Z16radixSortIterPt1PjS_S_jj)
        .other          _Z16radixSortIterPt1PjS_S_jj,@"STO_CUDA_ENTRY STV_DEFAULT"
_Z16radixSortIterPt1PjS_S_jj:
.text._Z16radixSortIterPt1PjS_S_jj:
[----:B------:R-:W-:Y:S01]  /*0000*/  LDC R1, c[0x0][0x37c] ;  /* 0x0000df00ff017b82 */ /* 0x000fe20000000800 */
[----:B------:R-:W0:Y:S07]  /*0010*/  S2R R0, SR_TID.X ;  /* 0x0000000000007919 */ /* 0x000e2e0000002100 */
[----:B------:R-:W0:Y:S01]  /*0020*/  S2UR UR4, SR_CTAID.X ;  /* 0x00000000000479c3 */ /* 0x000e220000002500 */
[----:B------:R-:W1:Y:S07]  /*0030*/  LDCU UR5, c[0x0][0x398] ;  /* 0x00007300ff0577ac */ /* 0x000e6e0008000800 */
[----:B------:R-:W0:Y:S02]  /*0040*/  LDC R7, c[0x0][0x360] ;  /* 0x0000d800ff077b82 */ /* 0x000e240000000800 */
[----:B0-----:R-:W-:-:S05]  /*0050*/  IMAD R7, R7, UR4, R0 ;  /* 0x0000000407077c24 */ /* 0x001fca000f8e0200 */
[----:B-1----:R-:W-:-:S13]  /*0060*/  ISETP.GE.U32.AND P0, PT, R7, UR5, PT ;  /* 0x0000000507007c0c */ /* 0x002fda000bf06070 */
[----:B------:R-:W-:Y:S05]  /*0070*/  @P0 EXIT ;  /* 0x000000000000094d */ /* 0x000fea0003800000 */
[----:B------:R-:W0:Y:S01]  /*0080*/  LDC.64 R2, c[0x0][0x380] ;  /* 0x0000e000ff027b82 */ /* 0x000e220000000a00 */
[----:B------:R-:W1:Y:S01]  /*0090*/  LDCU.64 UR4, c[0x0][0x358] ;  /* 0x00006b00ff0477ac */ /* 0x000e620008000a00 */
[----:B------:R-:W2:Y:S06]  /*00a0*/  LDCU UR6, c[0x0][0x39c] ;  /* 0x00007380ff0677ac */ /* 0x000eac0008000800 */
[----:B------:R-:W3:Y:S01]  /*00b0*/  LDC.64 R4, c[0x0][0x390] ;  /* 0x0000e400ff047b82 */ /* 0x000ee20000000a00 */
[----:B0-----:R-:W-:-:S06]  /*00c0*/  IMAD.WIDE.U32 R2, R7, 0x4, R2 ;  /* 0x0000000407027825 */ /* 0x001fcc00078e0002 */
[----:B-1----:R-:W2:Y:S01]  /*00d0*/  LDG.E R2, desc[UR4][R2.64] ;  /* 0x0000000402027981 */ /* 0x002ea2000c1e1900 */
[----:B---3--:R-:W-:Y:S01]  /*00e0*/  IMAD.WIDE.U32 R4, R7, 0x4, R4 ;  /* 0x0000000407047825 */ /* 0x008fe200078e0004 */
[----:B--2---:R-:W-:-:S04]  /*00f0*/  SHF.R.U32.HI R0, RZ, UR6, R2 ;  /* 0x00000006ff007c19 */ /* 0x004fc80008011602 */
[----:B------:R-:W-:-:S05]  /*0100*/  LOP3.LUT R7, R0, 0x1, RZ, 0xc0, !PT ;  /* 0x0000000100077812 */ /* 0x000fca00078ec0ff */
[----:B------:R-:W-:Y:S01]  /*0110*/  STG.E desc[UR4][R4.64], R7 ;  /* 0x0000000704007986 */ /* 0x000fe2000c101904 */
[----:B------:R-:W-:Y:S05]  /*0120*/  EXIT ;  /* 0x000000000000794d */ /* 0x000fea0003800000 */
.L_x_1:
        /* <DEDUP_REMOVED lines=13> */
.L_x_6:


//--------------------- .text._Z16koggeStoneKernelPji --------------------------
	.section	.text._Z16koggeStoneKernelPji,"ax",@progbits
	.align	128
        .global         _Z16koggeStoneKernelPji
        .type           _Z16koggeStoneKernelPji,@function
        .size           _Z16koggeStoneKernelPji,(.L_x_7 - _Z16koggeStoneKernelPji)
        .other          _Z16koggeStoneKernelPji,@"STO_CUDA_ENTRY STV_DEFAULT"
_Z16koggeStoneKernelPji:
.text._Z16koggeStoneKernelPji:
[----:B------:R-:W-:Y:S01]  /*0000*/  LDC R1, c[0x0][0x37c] ;  /* 0x0000df00ff017b82 */ /* 0x000fe20000000800 */
[----:B------:R-:W0:Y:S07]  /*0010*/  S2R R8, SR_TID.X ;  /* 0x0000000000087919 */ /* 0x000e2e0000002100 */
[----:B------:R-:W0:Y:S01]  /*0020*/  S2UR UR4, SR_CTAID.X ;  /* 0x00000000000479c3 */ /* 0x000e220000002500 */
[----:B------:R-:W1:Y:S01]  /*0030*/  LDCU UR5, c[0x0][0x388] ;  /* 0x00007100ff0577ac */ /* 0x000e620008000800 */
[----:B------:R-:W2:Y:S06]  /*0040*/  LDCU.64 UR6, c[0x0][0x358] ;  /* 0x00006b00ff0677ac */ /* 0x000eac0008000a00 */
[----:B------:R-:W0:Y:S08]  /*0050*/  LDC R11, c[0x0][0x360] ;  /* 0x0000d800ff0b7b82 */ /* 0x000e300000000800 */
[----:B------:R-:W3:Y:S01]  /*0060*/  LDC.64 R2, c[0x0][0x380] ;  /* 0x0000e000ff027b82 */ /* 0x000ee20000000a00 */
[----:B0-----:R-:W-:-:S05]  /*0070*/  IMAD R5, R11, UR4, R8 ;  /* 0x000000040b057c24 */ /* 0x001fca000f8e0208 */
[C---:B-1----:R-:W-:Y:S01]  /*0080*/  ISETP.GE.U32.AND P0, PT, R5.reuse, UR5, PT ;  /* 0x0000000505007c0c */ /* 0x042fe2000bf06070 */
[----:B---3--:R-:W-:-:S12]  /*0090*/  IMAD.WIDE.U32 R2, R5, 0x4, R2 ;  /* 0x0000000405027825 */ /* 0x008fd800078e0002 */
[----:B--2---:R-:W2:Y:S01]  /*00a0*/  @!P0 LDG.E R7, desc[UR6][R2.64] ;  /* 0x0000000602078981 */ /* 0x004ea2000c1e1900 */
[----:B------:R-:W0:Y:S01]  /*00b0*/  S2UR UR5, SR_CgaCtaId ;  /* 0x00000000000579c3 */ /* 0x000e220000008800 */
[----:B------:R-:W-:Y:S01]  /*00c0*/  UMOV UR4, 0x400 ;  /* 0x0000040000047882 */ /* 0x000fe20000000000 */
[----:B------:R-:W-:Y:S01]  /*00d0*/  ISETP.GE.U32.AND P1, PT, R11, 0x2, PT ;  /* 0x000000020b00780c */ /* 0x000fe20003f26070 */
[----:B0-----:R-:W-:-:S06]  /*00e0*/  ULEA UR4, UR5, UR4, 0x18 ;  /* 0x0000000405047291 */ /* 0x001fcc000f8ec0ff */
[----:B------:R-:W-:-:S05]  /*00f0*/  LEA R0, R8, UR4, 0x2 ;  /* 0x0000000408007c11 */ /* 0x000fca000f8e10ff */
[----:B--2---:R0:W-:Y:S04]  /*0100*/  @!P0 STS [R0], R7 ;  /* 0x0000000700008388 */ /* 0x0041e80000000800 */
[----:B------:R0:W-:Y:S01]  /*0110*/  @P0 STS [R0], RZ ;  /* 0x000000ff00000388 */ /* 0x0001e20000000800 */
[----:B------:R-:W-:Y:S05]  /*0120*/  @!P1 BRA `(.L_x_2) ;  /* 0x0000000000349947 */ /* 0x000fea0003800000 */
[----:B------:R-:W-:-:S05]  /*0130*/  UMOV UR5, 0x1 ;  /* 0x0000000100057882 */ /* 0x000fca0000000000 */
.L_x_3:
[----:B------:R-:W-:Y:S01]  /*0140*/  BAR.SYNC.DEFER_BLOCKING 0x0 ;  /* 0x0000000000007b1d */ /* 0x000fe20000010000 */
[----:B------:R-:W-:-:S13]  /*0150*/  ISETP.GE.U32.AND P0, PT, R8, UR5, PT ;  /* 0x0000000508007c0c */ /* 0x000fda000bf06070 */
[----:B------:R-:W-:Y:S01]  /*0160*/  @P0 VIADD R4, R8, -UR5 ;  /* 0x8000000508040c36 */ /* 0x000fe20008000000 */
[----:B------:R-:W-:-:S04]  /*0170*/  USHF.L.U32 UR5, UR5, 0x1, URZ ;  /* 0x0000000105057899 */ /* 0x000fc800080006ff */
[----:B------:R-:W-:Y:S02]  /*0180*/  @P0 LEA R6, R4, UR4, 0x2 ;  /* 0x0000000404060c11 */ /* 0x000fe4000f8e10ff */
[----:B------:R-:W-:Y:S04]  /*0190*/  @P0 LDS R4, [R0] ;  /* 0x0000000000040984 */ /* 0x000fe80000000800 */
[----:B0-----:R-:W0:Y:S02]  /*01a0*/  @P0 LDS R7, [R6] ;  /* 0x0000000006070984 */ /* 0x001e240000000800 */
[----:B0-----:R-:W-:Y:S01]  /*01b0*/  @P0 IMAD.IADD R9, R4, 0x1, R7 ;  /* 0x0000000104090824 */ /* 0x001fe200078e0207 */
[----:B------:R-:W-:Y:S06]  /*01c0*/  BAR.SYNC.DEFER_BLOCKING 0x0 ;  /* 0x0000000000007b1d */ /* 0x000fec0000010000 */
[----:B------:R1:W-:Y:S01]  /*01d0*/  @P0 STS [R0], R9 ;  /* 0x0000000900000388 */ /* 0x0003e20000000800 */
[----:B------:R-:W-:-:S13]  /*01e0*/  ISETP.LE.U32.AND P0, PT, R11, UR5, PT ;  /* 0x000000050b007c0c */ /* 0x000fda000bf03070 */
[----:B-1----:R-:W-:Y:S05]  /*01f0*/  @!P0 BRA `(.L_x_3) ;  /* 0xfffffffc00d08947 */ /* 0x002fea000383ffff */
.L_x_2:
[----:B------:R-:W1:Y:S02]  /*0200*/  LDCU UR4, c[0x0][0x388] ;  /* 0x00007100ff0477ac */ /* 0x000e640008000800 */
[----:B-1----:R-:W-:-:S13]  /*0210*/  ISETP.GE.U32.AND P0, PT, R5, UR4, PT ;  /* 0x0000000405007c0c */ /* 0x002fda000bf06070 */
[----:B------:R-:W-:Y:S05]  /*0220*/  @P0 EXIT ;  /* 0x000000000000094d */ /* 0x000fea0003800000 */
[----:B------:R-:W-:Y:S01]  /*0230*/  ISETP.NE.AND P0, PT, R8, RZ, PT ;  /* 0x000000ff0800720c */ /* 0x000fe20003f05270 */
[----:B------:R-:W-:-:S12]  /*0240*/  IMAD.MOV.U32 R4, RZ, RZ, RZ ;  /* 0x000000ffff047224 */ /* 0x000fd800078e00ff */
[----:B0-----:R-:W0:Y:S02]  /*0250*/  @P0 LDS R0, [R0+-0x4] ;  /* 0xfffffc0000000984 */ /* 0x001e240000000800 */
[----:B0-----:R-:W-:-:S04]  /*0260*/  @P0 I2FP.F32.U32 R4, R0 ;  /* 0x0000000000040245 */ /* 0x001fc80000201000 */
[----:B------:R-:W0:Y:S02]  /*0270*/  F2I.U32.TRUNC.NTZ R5, R4 ;  /* 0x0000000400057305 */ /* 0x000e24000020f000 */
[----:B0-----:R-:W-:Y:S01]  /*0280*/  STG.E desc[UR6][R2.64], R5 ;  /* 0x0000000502007986 */ /* 0x001fe2000c101906 */
[----:B------:R-:W-:Y:S05]  /*0290*/  EXIT ;  /* 0x000000000000794d */ /* 0x000fea0003800000 */
.L_x_4:
        /* <DEDUP_REMOVED lines=14> */
.L_x_7:


//--------------------- .nv.shared.reserved.0     --------------------------
	.section	.nv.shared.reserved.0,"aw",@nobits
	.weak		__nv_reservedSMEM_offset_0_alias
	.size		__nv_reservedSMEM_offset_0_alias, 0, 64
	.other		__nv_reservedSMEM_offset_0_alias,@"STO_CUDA_RESERVED_SHARED STV_DEFAULT"
__nv_reservedSMEM_offset_0_alias:
	.zero		0
	.zero		64


//--------------------- .nv.shared._Z16koggeStoneKernelPji --------------------------
	.section	.nv.shared._Z16koggeStoneKernelPji,"aw",@nobits
	.sectionflags	@""
	.align	4
.nv.shared._Z16koggeStoneKernelPji:
	.zero		1088


//--------------------- .nv.constant0._Z16radixSortIterPt2PjS_S_jj --------------------------
	.section	.nv.constant0._Z16radixSortIterPt2PjS_S_jj,"a",@progbits
	.sectionflags	@""
	.align	4
.nv.constant0._Z16radixSortIterPt2PjS_S_jj:
	.zero		928


//--------------------- .nv.constant0._Z16radixSortIterPt1PjS_S_jj --------------------------
	.section	.nv.constant0._Z16radixSortIterPt1PjS_S_jj,"a",@progbits
	.sectionflags	@""
	.align	4
.nv.constant0._Z16radixSortIterPt1PjS_S_jj:
	.zero		928


//--------------------- .nv.constant0._Z16koggeStoneKernelPji --------------------------
	.section	.nv.constant0._Z16koggeStoneKernelPji,"a",@progbits
	.sectionflags	@""
	.align	4
.nv.constant0._Z16koggeStoneKernelPji:
	.zero		908


//--------------------- SYMBOLS --------------------------

	.type		.nv.reservedSmem.offset0,@object
	.size		.nv.reservedSmem.offset0,0x4
	.type		.nv.reservedSmem.cap,@object
	.size		.nv.reservedSmem.cap,0x4
